	.headerflags	@"EF_CUDA_TEXMODE_UNIFIED EF_CUDA_64BIT_ADDRESS EF_CUDA_ACCELERATORS EF_CUDA_SM90 EF_CUDA_VIRTUAL_SM(EF_CUDA_SM90)"
	.elftype	@"ET_EXEC"


//--------------------- .nv.info                  --------------------------
	.section	.nv.info,"",@"SHT_CUDA_INFO"
	.align	4


	//----- nvinfo : EIATTR_REGCOUNT
	.align		4
        /*0000*/ 	.byte	0x04, 0x2f
        /*0002*/ 	.short	(.L_3 - .L_2)
	.align		4
.L_2:
        /*0004*/ 	.word	index@(triton_poi_fused__native_batch_norm_legit_no_training_cat_relu_46)
        /*0008*/ 	.word	0x00000020


	//----- nvinfo : EIATTR_MIN_STACK_SIZE
	.align		4
.L_3:
        /*000c*/ 	.byte	0x04, 0x12
        /*000e*/ 	.short	(.L_5 - .L_4)
	.align		4
.L_4:
        /*0010*/ 	.word	index@(triton_poi_fused__native_batch_norm_legit_no_training_cat_relu_46)
        /*0014*/ 	.word	0x00000000


	//----- nvinfo : EIATTR_FRAME_SIZE
	.align		4
.L_5:
        /*0018*/ 	.byte	0x04, 0x11
        /*001a*/ 	.short	(.L_7 - .L_6)
	.align		4
.L_6:
        /*001c*/ 	.word	index@(triton_poi_fused__native_batch_norm_legit_no_training_cat_relu_46)
        /*0020*/ 	.word	0x00000000


	//----- nvinfo : EIATTR_MIN_STACK_SIZE
	.align		4
.L_7:
        /*0024*/ 	.byte	0x04, 0x12
        /*0026*/ 	.short	(.L_9 - .L_8)
	.align		4
.L_8:
        /*0028*/ 	.word	index@(triton_poi_fused__native_batch_norm_legit_no_training_cat_relu_46)
        /*002c*/ 	.word	0x00000000
.L_9:


//--------------------- .nv.info.triton_poi_fused__native_batch_norm_legit_no_training_cat_relu_46 --------------------------
	.section	.nv.info.triton_poi_fused__native_batch_norm_legit_no_training_cat_relu_46,"",@"SHT_CUDA_INFO"
	.sectionflags	@""
	.align	4


	//----- nvinfo : EIATTR_CUDA_API_VERSION
	.align		4
        /*0000*/ 	.byte	0x04, 0x37
        /*0002*/ 	.short	(.L_11 - .L_10)
.L_10:
        /*0004*/ 	.word	0x0000007c


	//----- nvinfo : EIATTR_KPARAM_INFO
	.align		4
.L_11:
        /*0008*/ 	.byte	0x04, 0x17
        /*000a*/ 	.short	(.L_13 - .L_12)
.L_12:
        /*000c*/ 	.word	0x00000000
        /*0010*/ 	.short	0x0008
        /*0012*/ 	.short	0x0040
        /*0014*/ 	.byte	0x00, 0xf0, 0x11, 0x00


	//----- nvinfo : EIATTR_KPARAM_INFO
	.align		4
.L_13:
        /*0018*/ 	.byte	0x04, 0x17
        /*001a*/ 	.short	(.L_15 - .L_14)
.L_14:
        /*001c*/ 	.word	0x00000000
        /*0020*/ 	.short	0x0007
        /*0022*/ 	.short	0x0038
        /*0024*/ 	.byte	0x00, 0xf4, 0x21, 0x00


	//----- nvinfo : EIATTR_KPARAM_INFO
	.align		4
.L_15:
        /*0028*/ 	.byte	0x04, 0x17
        /*002a*/ 	.short	(.L_17 - .L_16)
.L_16:
        /*002c*/ 	.word	0x00000000
        /*0030*/ 	.short	0x0006
        /*0032*/ 	.short	0x0030
        /*0034*/ 	.byte	0x00, 0xf4, 0x21, 0x00


	//----- nvinfo : EIATTR_KPARAM_INFO
	.align		4
.L_17:
        /*0038*/ 	.byte	0x04, 0x17
        /*003a*/ 	.short	(.L_19 - .L_18)
.L_18:
        /*003c*/ 	.word	0x00000000
        /*0040*/ 	.short	0x0005
        /*0042*/ 	.short	0x0028
        /*0044*/ 	.byte	0x00, 0xf4, 0x21, 0x00


	//----- nvinfo : EIATTR_KPARAM_INFO
	.align		4
.L_19:
        /*0048*/ 	.byte	0x04, 0x17
        /*004a*/ 	.short	(.L_21 - .L_20)
.L_20:
        /*004c*/ 	.word	0x00000000
        /*0050*/ 	.short	0x0004
        /*0052*/ 	.short	0x0020
        /*0054*/ 	.byte	0x00, 0xf4, 0x21, 0x00


	//----- nvinfo : EIATTR_KPARAM_INFO
	.align		4
.L_21:
        /*0058*/ 	.byte	0x04, 0x17
        /*005a*/ 	.short	(.L_23 - .L_22)
.L_22:
        /*005c*/ 	.word	0x00000000
        /*0060*/ 	.short	0x0003
        /*0062*/ 	.short	0x0018
        /*0064*/ 	.byte	0x00, 0xf4, 0x21, 0x00


	//----- nvinfo : EIATTR_KPARAM_INFO
	.align		4
.L_23:
        /*0068*/ 	.byte	0x04, 0x17
        /*006a*/ 	.short	(.L_25 - .L_24)
.L_24:
        /*006c*/ 	.word	0x00000000
        /*0070*/ 	.short	0x0002
        /*0072*/ 	.short	0x0010
        /*0074*/ 	.byte	0x00, 0xf4, 0x21, 0x00


	//----- nvinfo : EIATTR_KPARAM_INFO
	.align		4
.L_25:
        /*0078*/ 	.byte	0x04, 0x17
        /*007a*/ 	.short	(.L_27 - .L_26)
.L_26:
        /*007c*/ 	.word	0x00000000
        /*0080*/ 	.short	0x0001
        /*0082*/ 	.short	0x0008
        /*0084*/ 	.byte	0x00, 0xf4, 0x21, 0x00


	//----- nvinfo : EIATTR_KPARAM_INFO
	.align		4
.L_27:
        /*0088*/ 	.byte	0x04, 0x17
        /*008a*/ 	.short	(.L_29 - .L_28)
.L_28:
        /*008c*/ 	.word	0x00000000
        /*0090*/ 	.short	0x0000
        /*0092*/ 	.short	0x0000
        /*0094*/ 	.byte	0x00, 0xf4, 0x21, 0x00


	//----- nvinfo : EIATTR_SPARSE_MMA_MASK
	.align		4
.L_29:
        /*0098*/ 	.byte	0x03, 0x50
        /*009a*/ 	.short	0x0000


	//----- nvinfo : EIATTR_MAXREG_COUNT
	.align		4
        /*009c*/ 	.byte	0x03, 0x1b
        /*009e*/ 	.short	0x00ff


	//----- nvinfo : EIATTR_EXIT_INSTR_OFFSETS
	.align		4
        /*00a0*/ 	.byte	0x04, 0x1c
        /*00a2*/ 	.short	(.L_31 - .L_30)


	//   ....[0]....
.L_30:
        /*00a4*/ 	.word	0x00000980


	//   ....[1]....
        /*00a8*/ 	.word	0x000009a0


	//----- nvinfo : EIATTR_REQNTID
	.align		4
.L_31:
        /*00ac*/ 	.byte	0x04, 0x10
        /*00ae*/ 	.short	(.L_33 - .L_32)
.L_32:
        /*00b0*/ 	.word	0x00000080
        /*00b4*/ 	.word	0x00000001
        /*00b8*/ 	.word	0x00000001


	//----- nvinfo : EIATTR_CBANK_PARAM_SIZE
	.align		4
.L_33:
        /*00bc*/ 	.byte	0x03, 0x19
        /*00be*/ 	.short	0x0044


	//----- nvinfo : EIATTR_PARAM_CBANK
	.align		4
        /*00c0*/ 	.byte	0x04, 0x0a
        /*00c2*/ 	.short	(.L_35 - .L_34)
	.align		4
.L_34:
        /*00c4*/ 	.word	index@(.nv.constant0.triton_poi_fused__native_batch_norm_legit_no_training_cat_relu_46)
        /*00c8*/ 	.short	0x0210
        /*00ca*/ 	.short	0x0044


	//----- nvinfo : EIATTR_SW_WAR
	.align		4
.L_35:
        /*00cc*/ 	.byte	0x04, 0x36
        /*00ce*/ 	.short	(.L_37 - .L_36)
.L_36:
        /*00d0*/ 	.word	0x00000008
.L_37:


//--------------------- .nv.callgraph             --------------------------
	.section	.nv.callgraph,"",@"SHT_CUDA_CALLGRAPH"
	.align	4
	.sectionentsize	8
	.align		4
        /*0000*/ 	.word	0x00000000
	.align		4
        /*0004*/ 	.word	0xffffffff
	.align		4
        /*0008*/ 	.word	0x00000000
	.align		4
        /*000c*/ 	.word	0xfffffffe
	.align		4
        /*0010*/ 	.word	0x00000000
	.align		4
        /*0014*/ 	.word	0xfffffffd
	.align		4
        /*0018*/ 	.word	0x00000000
	.align		4
        /*001c*/ 	.word	0xfffffffc


//--------------------- .nv.constant4             --------------------------
	.section	.nv.constant4,"a",@progbits
	.align	8
	.align		8
.nv.constant4:
        /*0000*/ 	.dword	_$_str
	.align		8
        /*0008*/ 	.dword	_$_str_$_2


//--------------------- .text.triton_poi_fused__native_batch_norm_legit_no_training_cat_relu_46 --------------------------
	.section	.text.triton_poi_fused__native_batch_norm_legit_no_training_cat_relu_46,"ax",@progbits
	.align	128
        .global         triton_poi_fused__native_batch_norm_legit_no_training_cat_relu_46
        .type           triton_poi_fused__native_batch_norm_legit_no_training_cat_relu_46,@function
        .size           triton_poi_fused__native_batch_norm_legit_no_training_cat_relu_46,(.L_x_1 - triton_poi_fused__native_batch_norm_legit_no_training_cat_relu_46)
        .other          triton_poi_fused__native_batch_norm_legit_no_training_cat_relu_46,@"STO_CUDA_ENTRY STV_DEFAULT"
triton_poi_fused__native_batch_norm_legit_no_training_cat_relu_46:
.text.triton_poi_fused__native_batch_norm_legit_no_training_cat_relu_46:
[----:B------:R-:W0:Y:S01]  /*0000*/  LDC R1, c[0x0][0x28] ;  /* 0x00000a00ff017b82 */ /* 0x000e220000000800 */
[----:B------:R-:W1:Y:S07]  /*0010*/  S2R R0, SR_TID.X ;  /* 0x0000000000007919 */ /* 0x000e6e0000002100 */
[----:B------:R-:W2:Y:S01]  /*0020*/  LDC.64 R4, c[0x0][0x228] ;  /* 0x00008a00ff047b82 */ /* 0x000ea20000000a00 */
[----:B------:R-:W-:Y:S01]  /*0030*/  IMAD.MOV.U32 R2, RZ, RZ, RZ ;  /* 0x000000ffff027224 */ /* 0x000fe200078e00ff */
[----:B------:R-:W-:Y:S01]  /*0040*/  ULDC.64 UR4, c[0x0][0x208] ;  /* 0x0000820000047ab9 */ /* 0x000fe20000000a00 */
[----:B------:R-:W3:Y:S01]  /*0050*/  S2R R25, SR_CTAID.X ;  /* 0x0000000000197919 */ /* 0x000ee20000002500 */
[----:B------:R-:W-:Y:S01]  /*0060*/  IMAD.MOV.U32 R24, RZ, RZ, RZ ;  /* 0x000000ffff187224 */ /* 0x000fe200078e00ff */
[----:B------:R-:W-:-:S03]  /*0070*/  ULDC.64 UR6, c[0x0][0x218] ;  /* 0x0000860000067ab9 */ /* 0x000fc60000000a00 */
[----:B------:R-:W4:Y:S01]  /*0080*/  LDC.64 R12, c[0x0][0x220] ;  /* 0x00008800ff0c7b82 */ /* 0x000f220000000a00 */
[----:B------:R-:W-:-:S07]  /*0090*/  IMAD.MOV.U32 R14, RZ, RZ, 0x3e800000 ;  /* 0x3e800000ff0e7424 */ /* 0x000fce00078e00ff */
[----:B------:R-:W5:Y:S08]  /*00a0*/  LDC.64 R28, c[0x0][0x210] ;  /* 0x00008400ff1c7b82 */ /* 0x000f700000000a00 */
[----:B------:R-:W2:Y:S01]  /*00b0*/  LDC.64 R22, c[0x0][0x230] ;  /* 0x00008c00ff167b82 */ /* 0x000ea20000000a00 */
[----:B-1----:R-:W-:-:S07]  /*00c0*/  IMAD.SHL.U32 R0, R0, 0x4, RZ ;  /* 0x0000000400007824 */ /* 0x002fce00078e00ff */
[----:B------:R-:W1:Y:S01]  /*00d0*/  LDC.64 R26, c[0x0][0x238] ;  /* 0x00008e00ff1a7b82 */ /* 0x000e620000000a00 */
[----:B------:R-:W-:-:S05]  /*00e0*/  LOP3.LUT R0, R0, 0x1fc, RZ, 0xc0, !PT ;  /* 0x000001fc00007812 */ /* 0x000fca00078ec0ff */
[----:B---3--:R-:W-:-:S05]  /*00f0*/  IMAD R25, R25, 0x200, R0 ;  /* 0x0000020019197824 */ /* 0x008fca00078e0200 */
[----:B------:R-:W-:Y:S02]  /*0100*/  SHF.R.S32.HI R3, RZ, 0x1f, R25 ;  /* 0x0000001fff037819 */ /* 0x000fe40000011419 */
[----:B------:R-:W-:Y:S02]  /*0110*/  ISETP.GE.AND P0, PT, R25, 0xe800, PT ;  /* 0x0000e8001900780c */ /* 0x000fe40003f06270 */
[----:B------:R-:W-:-:S04]  /*0120*/  LEA.HI R0, R3, R25, RZ, 0x4 ;  /* 0x0000001903007211 */ /* 0x000fc800078f20ff */
[----:B------:R-:W-:-:S05]  /*0130*/  SHF.R.S32.HI R3, RZ, 0x4, R0 ;  /* 0x00000004ff037819 */ /* 0x000fca0000011400 */
[----:B------:R-:W-:-:S05]  /*0140*/  IMAD.HI R2, R3, -0x72c234f7, R2 ;  /* 0x8d3dcb0903027827 */ /* 0x000fca00078e0202 */
[----:B------:R-:W-:-:S04]  /*0150*/  SHF.R.U32.HI R7, RZ, 0x1f, R2 ;  /* 0x0000001fff077819 */ /* 0x000fc80000011602 */
[----:B------:R-:W-:-:S05]  /*0160*/  LEA.HI.SX32 R7, R2, R7, 0x17 ;  /* 0x0000000702077211 */ /* 0x000fca00078fbaff */
[----:B------:R-:W-:Y:S01]  /*0170*/  IMAD R11, R7, -0x3a0, R3 ;  /* 0xfffffc60070b7824 */ /* 0x000fe200078e0203 */
[----:B------:R-:W-:Y:S01]  /*0180*/  CS2R R6, SRZ ;  /* 0x0000000000067805 */ /* 0x000fe2000001ff00 */
[----:B------:R-:W-:Y:S02]  /*0190*/  IMAD.MOV.U32 R3, RZ, RZ, RZ ;  /* 0x000000ffff037224 */ /* 0x000fe400078e00ff */
[----:B--2---:R-:W-:-:S05]  /*01a0*/  IMAD.WIDE R4, R11, 0x4, R4 ;  /* 0x000000040b047825 */ /* 0x004fca00078e0204 */
[----:B------:R-:W2:Y:S04]  /*01b0*/  @!P0 LDG.E.EL R6, desc[UR4][R4.64] ;  /* 0x0000000404068981 */ /* 0x000ea8000c2e1900 */
[----:B------:R-:W3:Y:S04]  /*01c0*/  @!P0 LDG.E.EL R3, desc[UR4][R4.64] ;  /* 0x0000000404038981 */ /* 0x000ee8000c2e1900 */
[----:B------:R-:W5:Y:S01]  /*01d0*/  @!P0 LDG.E.EL R7, desc[UR4][R4.64] ;  /* 0x0000000404078981 */ /* 0x000f62000c2e1900 */
[----:B------:R-:W-:-:S06]  /*01e0*/  IMAD.MOV.U32 R2, RZ, RZ, RZ ;  /* 0x000000ffff027224 */ /* 0x000fcc00078e00ff */
[----:B------:R1:W5:Y:S02]  /*01f0*/  @!P0 LDG.E.EL R2, desc[UR4][R4.64] ;  /* 0x0000000404028981 */ /* 0x000364000c2e1900 */
[----:B-1----:R-:W-:-:S04]  /*0200*/  IMAD.HI R5, R25, -0x72c234f7, R24 ;  /* 0x8d3dcb0919057827 */ /* 0x002fc800078e0218 */
[----:B----4-:R-:W-:-:S04]  /*0210*/  IMAD.WIDE R12, R11, 0x4, R12 ;  /* 0x000000040b0c7825 */ /* 0x010fc800078e020c */
[----:B0-----:R-:W-:-:S04]  /*0220*/  IMAD.WIDE R22, R11, 0x4, R22 ;  /* 0x000000040b167825 */ /* 0x001fc800078e0216 */
[----:B------:R-:W-:-:S05]  /*0230*/  IMAD.WIDE R26, R11, 0x4, R26 ;  /* 0x000000040b1a7825 */ /* 0x000fca00078e021a */
[----:B------:R-:W4:Y:S01]  /*0240*/  @!P0 LDG.E.EL R24, desc[UR4][R26.64] ;  /* 0x000000041a188981 */ /* 0x000f22000c2e1900 */
[----:B--2---:R-:W-:Y:S01]  /*0250*/  FADD R6, R6, 9.9999997473787516356e-06 ;  /* 0x3727c5ac06067421 */ /* 0x004fe20000000000 */
[----:B---3--:R-:W-:-:S03]  /*0260*/  FADD R3, R3, 9.9999997473787516356e-06 ;  /* 0x3727c5ac03037421 */ /* 0x008fc60000000000 */
[----:B------:R-:W0:Y:S01]  /*0270*/  MUFU.SQRT R10, R6 ;  /* 0x00000006000a7308 */ /* 0x000e220000002000 */
[----:B-----5:R-:W-:-:S07]  /*0280*/  FADD R7, R7, 9.9999997473787516356e-06 ;  /* 0x3727c5ac07077421 */ /* 0x020fce0000000000 */
[----:B------:R-:W1:Y:S08]  /*0290*/  MUFU.SQRT R8, R3 ;  /* 0x0000000300087308 */ /* 0x000e700000002000 */
[----:B------:R-:W2:Y:S01]  /*02a0*/  MUFU.SQRT R16, R7 ;  /* 0x0000000700107308 */ /* 0x000ea20000002000 */
[C---:B0-----:R-:W-:Y:S02]  /*02b0*/  FSETP.GT.AND P6, PT, R10.reuse, 8.50705917302346158658e+37, PT ;  /* 0x7e8000000a00780b */ /* 0x041fe40003fc4000 */
[----:B------:R-:W-:-:S02]  /*02c0*/  FSETP.GEU.AND P2, PT, R10, 1.175494350822287508e-38, PT ;  /* 0x008000000a00780b */ /* 0x000fc40003f4e000 */
[C---:B-1----:R-:W-:Y:S02]  /*02d0*/  FSETP.GT.AND P5, PT, R8.reuse, 8.50705917302346158658e+37, PT ;  /* 0x7e8000000800780b */ /* 0x042fe40003fa4000 */
[----:B------:R-:W-:Y:S02]  /*02e0*/  FSETP.GEU.AND P3, PT, R8, 1.175494350822287508e-38, PT ;  /* 0x008000000800780b */ /* 0x000fe40003f6e000 */
[C---:B--2---:R-:W-:Y:S02]  /*02f0*/  FSETP.GT.AND P4, PT, R16.reuse, 8.50705917302346158658e+37, PT ;  /* 0x7e8000001000780b */ /* 0x044fe40003f84000 */
[----:B------:R-:W-:-:S03]  /*0300*/  FSETP.GEU.AND P1, PT, R16, 1.175494350822287508e-38, PT ;  /* 0x008000001000780b */ /* 0x000fc60003f2e000 */
[----:B------:R-:W-:-:S04]  /*0310*/  @P6 FMUL R10, R10, 0.25 ;  /* 0x3e8000000a0a6820 */ /* 0x000fc80000400000 */
[----:B------:R-:W-:Y:S01]  /*0320*/  @P5 FMUL R8, R8, 0.25 ;  /* 0x3e80000008085820 */ /* 0x000fe20000400000 */
[----:B------:R-:W-:Y:S01]  /*0330*/  @!P2 FMUL R10, R10, 16777216 ;  /* 0x4b8000000a0aa820 */ /* 0x000fe20000400000 */
[----:B------:R-:W-:Y:S01]  /*0340*/  SHF.R.U32.HI R6, RZ, 0x1f, R5 ;  /* 0x0000001fff067819 */ /* 0x000fe20000011605 */
[----:B------:R-:W-:Y:S01]  /*0350*/  FADD R2, R2, 9.9999997473787516356e-06 ;  /* 0x3727c5ac02027421 */ /* 0x000fe20000000000 */
[----:B------:R-:W-:Y:S01]  /*0360*/  @!P3 FMUL R8, R8, 16777216 ;  /* 0x4b8000000808b820 */ /* 0x000fe20000400000 */
[----:B------:R-:W-:Y:S01]  /*0370*/  @P4 FMUL R16, R16, 0.25 ;  /* 0x3e80000010104820 */ /* 0x000fe20000400000 */
[----:B------:R-:W-:Y:S01]  /*0380*/  MUFU.RCP R4, R10 ;  /* 0x0000000a00047308 */ /* 0x000fe20000001000 */
[----:B------:R-:W-:Y:S02]  /*0390*/  LEA.HI.SX32 R9, R5, R6, 0x13 ;  /* 0x0000000605097211 */ /* 0x000fe400078f9aff */
[----:B------:R-:W-:Y:S01]  /*03a0*/  @!P1 FMUL R16, R16, 16777216 ;  /* 0x4b80000010109820 */ /* 0x000fe20000400000 */
[----:B------:R-:W-:-:S04]  /*03b0*/  LOP3.LUT R7, R0, 0xfffffff0, RZ, 0xc0, !PT ;  /* 0xfffffff000077812 */ /* 0x000fc800078ec0ff */
[----:B------:R-:W0:Y:S01]  /*03c0*/  MUFU.SQRT R10, R2 ;  /* 0x00000002000a7308 */ /* 0x000e220000002000 */
[----:B------:R-:W-:Y:S01]  /*03d0*/  IMAD R0, R9, -0x3a00, R25 ;  /* 0xffffc60009007824 */ /* 0x000fe200078e0219 */
[----:B------:R-:W-:-:S06]  /*03e0*/  FSEL R6, R14, 1, P5 ;  /* 0x3f8000000e067808 */ /* 0x000fcc0002800000 */
[----:B------:R-:W1:Y:S01]  /*03f0*/  MUFU.RCP R3, R8 ;  /* 0x0000000800037308 */ /* 0x000e620000001000 */
[----:B------:R-:W-:Y:S01]  /*0400*/  IMAD R15, R9, 0x3800, R0 ;  /* 0x00003800090f7824 */ /* 0x000fe200078e0200 */
[----:B------:R-:W-:-:S06]  /*0410*/  FSEL R17, R14, 1, P6 ;  /* 0x3f8000000e117808 */ /* 0x000fcc0003000000 */
[----:B------:R2:W3:Y:S01]  /*0420*/  MUFU.RCP R5, R16 ;  /* 0x0000001000057308 */ /* 0x0004e20000001000 */
[----:B------:R-:W-:Y:S02]  /*0430*/  IMAD.IADD R7, R25, 0x1, -R7 ;  /* 0x0000000119077824 */ /* 0x000fe400078e0a07 */
[----:B------:R-:W-:Y:S02]  /*0440*/  IMAD.SHL.U32 R9, R9, 0x200, RZ ;  /* 0x0000020009097824 */ /* 0x000fe400078e00ff */
[----:B------:R-:W-:Y:S01]  /*0450*/  IMAD.SHL.U32 R0, R11, 0x10, RZ ;  /* 0x000000100b007824 */ /* 0x000fe200078e00ff */
[----:B--2---:R-:W-:Y:S01]  /*0460*/  FSEL R16, R14, 1, P4 ;  /* 0x3f8000000e107808 */ /* 0x004fe20002000000 */
[----:B------:R-:W-:Y:S01]  /*0470*/  @!P3 FMUL R6, R6, 16777216 ;  /* 0x4b8000000606b820 */ /* 0x000fe20000400000 */
[----:B------:R-:W-:Y:S02]  /*0480*/  @!P2 FMUL R17, R17, 16777216 ;  /* 0x4b8000001111a820 */ /* 0x000fe40000400000 */
[--C-:B------:R-:W-:Y:S01]  /*0490*/  IADD3 R8, P5, P6, R0, R7, R9.reuse ;  /* 0x0000000700087210 */ /* 0x100fe20007ebe009 */
[----:B------:R-:W-:Y:S01]  /*04a0*/  @!P1 FMUL R16, R16, 16777216 ;  /* 0x4b80000010109820 */ /* 0x000fe20000400000 */
[----:B------:R-:W-:-:S02]  /*04b0*/  SHF.R.S32.HI R18, RZ, 0x1f, R9 ;  /* 0x0000001fff127819 */ /* 0x000fc40000011409 */
[----:B0-----:R-:W-:Y:S02]  /*04c0*/  FSETP.GT.AND P2, PT, R10, 8.50705917302346158658e+37, PT ;  /* 0x7e8000000a00780b */ /* 0x001fe40003f44000 */
[----:B------:R-:W-:Y:S02]  /*04d0*/  ISETP.GE.AND P3, PT, R11, 0x380, PT ;  /* 0x000003800b00780c */ /* 0x000fe40003f66270 */
[----:B------:R-:W-:Y:S01]  /*04e0*/  SHF.R.S32.HI R9, RZ, 0x1f, R0 ;  /* 0x0000001fff097819 */ /* 0x000fe20000011400 */
[----:B-1----:R-:W-:Y:S01]  /*04f0*/  FMUL R0, R3, R6 ;  /* 0x0000000603007220 */ /* 0x002fe20000400000 */
[----:B------:R-:W-:Y:S01]  /*0500*/  SHF.R.S32.HI R19, RZ, 0x1f, R7 ;  /* 0x0000001fff137819 */ /* 0x000fe20000011407 */
[----:B------:R-:W-:Y:S01]  /*0510*/  FMUL R2, R4, R17 ;  /* 0x0000001104027220 */ /* 0x000fe20000400000 */
[----:B---3--:R-:W-:Y:S01]  /*0520*/  FMUL R3, R5, R16 ;  /* 0x0000001005037220 */ /* 0x008fe20000400000 */
[----:B------:R-:W-:Y:S02]  /*0530*/  CS2R R4, SRZ ;  /* 0x0000000000047805 */ /* 0x000fe4000001ff00 */
[----:B------:R-:W-:-:S02]  /*0540*/  FSETP.GEU.AND P4, PT, R10, 1.175494350822287508e-38, PT ;  /* 0x008000000a00780b */ /* 0x000fc40003f8e000 */
[----:B------:R-:W-:Y:S02]  /*0550*/  CS2R R6, SRZ ;  /* 0x0000000000067805 */ /* 0x000fe4000001ff00 */
[----:B------:R-:W-:Y:S01]  /*0560*/  ISETP.LT.AND P1, PT, R25, 0xe800, !P3 ;  /* 0x0000e8001900780c */ /* 0x000fe20005f21270 */
[----:B------:R-:W-:Y:S01]  /*0570*/  IMAD.WIDE R28, R15, 0x4, R28 ;  /* 0x000000040f1c7825 */ /* 0x000fe200078e021c */
[----:B------:R-:W-:Y:S01]  /*0580*/  FSEL R21, R14, 1, P2 ;  /* 0x3f8000000e157808 */ /* 0x000fe20001000000 */
[----:B------:R-:W2:Y:S01]  /*0590*/  @!P0 LDG.E.EL R5, desc[UR4][R12.64] ;  /* 0x000000040c058981 */ /* 0x000ea2000c2e1900 */
[----:B------:R-:W-:-:S03]  /*05a0*/  CS2R R14, SRZ ;  /* 0x00000000000e7805 */ /* 0x000fc6000001ff00 */
[----:B------:R-:W3:Y:S01]  /*05b0*/  @!P0 LDG.E.EL R4, desc[UR4][R12.64] ;  /* 0x000000040c048981 */ /* 0x000ee2000c2e1900 */
[----:B------:R-:W-:-:S03]  /*05c0*/  @P2 FMUL R10, R10, 0.25 ;  /* 0x3e8000000a0a2820 */ /* 0x000fc60000400000 */
[----:B------:R-:W5:Y:S04]  /*05d0*/  @!P0 LDG.E.EL R7, desc[UR4][R12.64] ;  /* 0x000000040c078981 */ /* 0x000f68000c2e1900 */
[----:B------:R0:W2:Y:S01]  /*05e0*/  @!P0 LDG.E.EL R6, desc[UR4][R12.64] ;  /* 0x000000040c068981 */ /* 0x0000a2000c2e1900 */
[----:B------:R-:W-:Y:S01]  /*05f0*/  ISETP.GT.AND P2, PT, R11, 0x37f, !P0 ;  /* 0x0000037f0b00780c */ /* 0x000fe20004744270 */
[----:B------:R-:W-:Y:S01]  /*0600*/  @!P4 FMUL R10, R10, 16777216 ;  /* 0x4b8000000a0ac820 */ /* 0x000fe20000400000 */
[----:B------:R-:W-:Y:S01]  /*0610*/  @!P4 FMUL R21, R21, 16777216 ;  /* 0x4b8000001515c820 */ /* 0x000fe20000400000 */
[----:B0-----:R-:W-:Y:S02]  /*0620*/  CS2R R12, SRZ ;  /* 0x00000000000c7805 */ /* 0x001fe4000001ff00 */
[----:B------:R-:W-:-:S04]  /*0630*/  IADD3.X R9, R9, R19, R18, P5, P6 ;  /* 0x0000001309097210 */ /* 0x000fc80002fec412 */
[----:B------:R0:W2:Y:S01]  /*0640*/  @P1 LDG.E.128 R12, desc[UR4][R28.64] ;  /* 0x000000041c0c1981 */ /* 0x0000a2000c1e1d00 */
[----:B------:R1:W4:Y:S01]  /*0650*/  MUFU.RCP R20, R10 ;  /* 0x0000000a00147308 */ /* 0x0003220000001000 */
[C---:B0-----:R-:W-:Y:S02]  /*0660*/  LEA R28, P4, R8.reuse, UR6, 0x2 ;  /* 0x00000006081c7c11 */ /* 0x041fe4000f8810ff */
[----:B-1----:R-:W-:Y:S02]  /*0670*/  CS2R R10, SRZ ;  /* 0x00000000000a7805 */ /* 0x002fe4000001ff00 */
[----:B------:R-:W-:Y:S02]  /*0680*/  LEA.HI.X R29, R8, UR7, R9, 0x2, P4 ;  /* 0x00000007081d7c11 */ /* 0x000fe4000a0f1409 */
[----:B------:R-:W-:-:S06]  /*0690*/  CS2R R8, SRZ ;  /* 0x0000000000087805 */ /* 0x000fcc000001ff00 */
[----:B------:R-:W3:Y:S01]  /*06a0*/  @P2 LDG.E.128 R8, desc[UR4][R28.64+-0xe000] ;  /* 0xff2000041c082981 */ /* 0x000ee2000c1e1d00 */
[----:B------:R-:W-:Y:S02]  /*06b0*/  CS2R R16, SRZ ;  /* 0x0000000000107805 */ /* 0x000fe4000001ff00 */
[----:B------:R-:W-:Y:S01]  /*06c0*/  CS2R R18, SRZ ;  /* 0x0000000000127805 */ /* 0x000fe2000001ff00 */
[----:B----4-:R-:W-:Y:S01]  /*06d0*/  FMUL R20, R20, R21 ;  /* 0x0000001514147220 */ /* 0x010fe20000400000 */
[----:B------:R-:W-:Y:S02]  /*06e0*/  IMAD.MOV.U32 R21, RZ, RZ, RZ ;  /* 0x000000ffff157224 */ /* 0x000fe400078e00ff */
[----:B------:R-:W4:Y:S04]  /*06f0*/  @!P0 LDG.E.EL R16, desc[UR4][R22.64] ;  /* 0x0000000416108981 */ /* 0x000f28000c2e1900 */
[----:B------:R-:W4:Y:S04]  /*0700*/  @!P0 LDG.E.EL R17, desc[UR4][R22.64] ;  /* 0x0000000416118981 */ /* 0x000f28000c2e1900 */
[----:B------:R-:W4:Y:S04]  /*0710*/  @!P0 LDG.E.EL R18, desc[UR4][R22.64] ;  /* 0x0000000416128981 */ /* 0x000f28000c2e1900 */
[----:B------:R0:W4:Y:S04]  /*0720*/  @!P0 LDG.E.EL R19, desc[UR4][R22.64] ;  /* 0x0000000416138981 */ /* 0x000128000c2e1900 */
[----:B------:R-:W4:Y:S01]  /*0730*/  @!P0 LDG.E.EL R21, desc[UR4][R26.64] ;  /* 0x000000041a158981 */ /* 0x000f22000c2e1900 */
[----:B0-----:R-:W-:-:S06]  /*0740*/  CS2R R22, SRZ ;  /* 0x0000000000167805 */ /* 0x001fcc000001ff00 */
[----:B------:R-:W4:Y:S04]  /*0750*/  @!P0 LDG.E.EL R22, desc[UR4][R26.64] ;  /* 0x000000041a168981 */ /* 0x000f28000c2e1900 */
[----:B------:R0:W4:Y:S02]  /*0760*/  @!P0 LDG.E.EL R23, desc[UR4][R26.64] ;  /* 0x000000041a178981 */ /* 0x000124000c2e1900 */
[----:B0-----:R-:W0:Y:S02]  /*0770*/  LDC.64 R26, c[0x0][0x248] ;  /* 0x00009200ff1a7b82 */ /* 0x001e240000000a00 */
[----:B0-----:R-:W-:Y:S01]  /*0780*/  IMAD.WIDE R26, R25, 0x4, R26 ;  /* 0x00000004191a7825 */ /* 0x001fe200078e021a */
[----:B--2---:R-:W-:Y:S02]  /*0790*/  SEL R12, R12, RZ, P1 ;  /* 0x000000ff0c0c7207 */ /* 0x004fe40000800000 */
[----:B------:R-:W-:-:S02]  /*07a0*/  SEL R13, R13, RZ, P1 ;  /* 0x000000ff0d0d7207 */ /* 0x000fc40000800000 */
[----:B------:R-:W-:Y:S02]  /*07b0*/  SEL R15, R15, RZ, P1 ;  /* 0x000000ff0f0f7207 */ /* 0x000fe40000800000 */
[----:B------:R-:W-:Y:S02]  /*07c0*/  SEL R14, R14, RZ, P1 ;  /* 0x000000ff0e0e7207 */ /* 0x000fe40000800000 */
[----:B---3--:R-:W-:Y:S02]  /*07d0*/  @P3 SEL R12, R8, RZ, P2 ;  /* 0x000000ff080c3207 */ /* 0x008fe40001000000 */
[----:B------:R-:W-:Y:S02]  /*07e0*/  @P3 SEL R13, R9, RZ, P2 ;  /* 0x000000ff090d3207 */ /* 0x000fe40001000000 */
[----:B------:R-:W0:Y:S01]  /*07f0*/  LDC.64 R8, c[0x0][0x240] ;  /* 0x00009000ff087b82 */ /* 0x000e220000000a00 */
[----:B------:R-:W-:Y:S02]  /*0800*/  @P3 SEL R15, R11, RZ, P2 ;  /* 0x000000ff0b0f3207 */ /* 0x000fe40001000000 */
[----:B------:R-:W-:Y:S01]  /*0810*/  @P3 SEL R14, R10, RZ, P2 ;  /* 0x000000ff0a0e3207 */ /* 0x000fe20001000000 */
[----:B------:R-:W-:-:S02]  /*0820*/  FADD R5, R12, -R5 ;  /* 0x800000050c057221 */ /* 0x000fc40000000000 */
[----:B------:R-:W-:Y:S02]  /*0830*/  FADD R11, R15, -R6 ;  /* 0x800000060f0b7221 */ /* 0x000fe40000000000 */
[----:B-----5:R-:W-:Y:S01]  /*0840*/  FADD R6, R14, -R7 ;  /* 0x800000070e067221 */ /* 0x020fe20000000000 */
[----:B------:R-:W-:Y:S01]  /*0850*/  FADD R7, R13, -R4 ;  /* 0x800000040d077221 */ /* 0x000fe20000000000 */
[----:B------:R-:W-:Y:S01]  /*0860*/  FMUL R11, R20, R11 ;  /* 0x0000000b140b7220 */ /* 0x000fe20000400000 */
[----:B------:R-:W-:Y:S01]  /*0870*/  FMUL R0, R0, R5 ;  /* 0x0000000500007220 */ /* 0x000fe20000400000 */
[----:B------:R-:W-:Y:S01]  /*0880*/  FMUL R6, R3, R6 ;  /* 0x0000000603067220 */ /* 0x000fe20000400000 */
[----:B------:R-:W-:Y:S01]  /*0890*/  FMUL R7, R2, R7 ;  /* 0x0000000702077220 */ /* 0x000fe20000400000 */
[----:B----4-:R-:W-:Y:S01]  /*08a0*/  FFMA R11, R11, R19, R24 ;  /* 0x000000130b0b7223 */ /* 0x010fe20000000018 */
[----:B------:R-:W-:-:S04]  /*08b0*/  FFMA R0, R0, R16, R21 ;  /* 0x0000001000007223 */ /* 0x000fc80000000015 */
[----:B------:R-:W-:Y:S01]  /*08c0*/  FSETP.GEU.AND P1, PT, R11, RZ, PT ;  /* 0x000000ff0b00720b */ /* 0x000fe20003f2e000 */
[----:B0-----:R-:W-:Y:S01]  /*08d0*/  IMAD.WIDE R8, R25, 0x4, R8 ;  /* 0x0000000419087825 */ /* 0x001fe200078e0208 */
[----:B------:R-:W-:-:S03]  /*08e0*/  FSETP.GEU.AND P4, PT, R0, RZ, PT ;  /* 0x000000ff0000720b */ /* 0x000fc60003f8e000 */
[----:B------:R-:W-:Y:S01]  /*08f0*/  FFMA R7, R7, R17, R22 ;  /* 0x0000001107077223 */ /* 0x000fe20000000016 */
[----:B------:R-:W-:-:S04]  /*0900*/  FFMA R6, R6, R18, R23 ;  /* 0x0000001206067223 */ /* 0x000fc80000000017 */
[----:B------:R-:W-:Y:S01]  /*0910*/  FSETP.GEU.AND P3, PT, R7, RZ, PT ;  /* 0x000000ff0700720b */ /* 0x000fe20003f6e000 */
[----:B------:R0:W-:Y:S01]  /*0920*/  @!P0 STG.E.128 desc[UR4][R8.64], R12 ;  /* 0x0000000c08008986 */ /* 0x0001e2000c101d04 */
[C---:B------:R-:W-:Y:S02]  /*0930*/  FSETP.GEU.AND P2, PT, R6.reuse, RZ, PT ;  /* 0x000000ff0600720b */ /* 0x040fe40003f4e000 */
[----:B------:R-:W-:Y:S02]  /*0940*/  SEL R19, R11, RZ, P1 ;  /* 0x000000ff0b137207 */ /* 0x000fe40000800000 */
[----:B------:R-:W-:Y:S02]  /*0950*/  SEL R18, R6, RZ, P2 ;  /* 0x000000ff06127207 */ /* 0x000fe40001000000 */
[----:B------:R-:W-:Y:S02]  /*0960*/  SEL R17, R7, RZ, P3 ;  /* 0x000000ff07117207 */ /* 0x000fe40001800000 */
[----:B------:R-:W-:Y:S01]  /*0970*/  SEL R16, R0, RZ, P4 ;  /* 0x000000ff00107207 */ /* 0x000fe20002000000 */
[----:B0-----:R-:W-:Y:S06]  /*0980*/  @P0 EXIT ;  /* 0x000000000000094d */ /* 0x001fec0003800000 */
[----:B------:R-:W-:Y:S01]  /*0990*/  STG.E.128 desc[UR4][R26.64], R16 ;  /* 0x000000101a007986 */ /* 0x000fe2000c101d04 */
[----:B------:R-:W-:Y:S05]  /*09a0*/  EXIT ;  /* 0x000000000000794d */ /* 0x000fea0003800000 */
.L_x_0:
[----:B------:R-:W-:-:S00]  /*09b0*/  BRA `(.L_x_0) ;  /* 0xfffffffc00fc7947 */ /* 0x000fc0000383ffff */
[----:B------:R-:W-:-:S00]  /*09c0*/  NOP ;  /* 0x0000000000007918 */ /* 0x000fc00000000000 */
        /* <DEDUP_REMOVED lines=11> */
.L_x_1:


//--------------------- .nv.global.init           --------------------------
	.section	.nv.global.init,"aw",@progbits
.nv.global.init:
	.type		_$_str,@object
	.size		_$_str,(_$_str_$_2 - _$_str)
_$_str:
        /*0000*/ 	.byte	0x5f, 0x5f, 0x43, 0x55, 0x44, 0x41, 0x5f, 0x46, 0x54, 0x5a, 0x00
	.type		_$_str_$_2,@object
	.size		_$_str_$_2,(.L_1 - _$_str_$_2)
_$_str_$_2:
        /*000b*/ 	.byte	0x5f, 0x5f, 0x43, 0x55, 0x44, 0x41, 0x5f, 0x50, 0x52, 0x45, 0x43, 0x5f, 0x53, 0x51, 0x52, 0x54
        /*001b*/ 	.byte	0x00
.L_1:


//--------------------- .nv.constant0.triton_poi_fused__native_batch_norm_legit_no_training_cat_relu_46 --------------------------
	.section	.nv.constant0.triton_poi_fused__native_batch_norm_legit_no_training_cat_relu_46,"a",@progbits
	.sectionflags	@""
	.align	4
.nv.constant0.triton_poi_fused__native_batch_norm_legit_no_training_cat_relu_46:
	.zero		596
